//
// Generated by NVIDIA NVVM Compiler
//
// Compiler Build ID: CL-36424714
// Cuda compilation tools, release 13.0, V13.0.88
// Based on NVVM 20.0.0
//

.version 9.0
.target sm_100
.address_size 64

	// .globl	_Z6gpuAddPiS_S_

.visible .entry _Z6gpuAddPiS_S_(
	.param .u64 .ptr .align 1 _Z6gpuAddPiS_S__param_0,
	.param .u64 .ptr .align 1 _Z6gpuAddPiS_S__param_1,
	.param .u64 .ptr .align 1 _Z6gpuAddPiS_S__param_2
)
{
	.reg .pred 	%p<3>;
	.reg .b32 	%r<13>;
	.reg .b64 	%rd<11>;

	ld.param.u64 	%rd4, [_Z6gpuAddPiS_S__param_0];
	ld.param.u64 	%rd5, [_Z6gpuAddPiS_S__param_1];
	ld.param.u64 	%rd6, [_Z6gpuAddPiS_S__param_2];
	mov.u32 	%r6, %tid.x;
	mov.u32 	%r7, %ctaid.x;
	mov.u32 	%r1, %ntid.x;
	mad.lo.s32 	%r12, %r7, %r1, %r6;
	setp.gt.s32 	%p1, %r12, 4;
	@%p1 bra 	$L__BB0_3;
	mov.u32 	%r8, %nctaid.x;
	mul.lo.s32 	%r3, %r1, %r8;
	cvta.to.global.u64 	%rd1, %rd4;
	cvta.to.global.u64 	%rd2, %rd5;
	cvta.to.global.u64 	%rd3, %rd6;
$L__BB0_2:
	mul.wide.s32 	%rd7, %r12, 4;
	add.s64 	%rd8, %rd1, %rd7;
	ld.global.u32 	%r9, [%rd8];
	add.s64 	%rd9, %rd2, %rd7;
	ld.global.u32 	%r10, [%rd9];
	add.s32 	%r11, %r10, %r9;
	add.s64 	%rd10, %rd3, %rd7;
	st.global.u32 	[%rd10], %r11;
	add.s32 	%r12, %r12, %r3;
	setp.lt.s32 	%p2, %r12, 5;
	@%p2 bra 	$L__BB0_2;
$L__BB0_3:
	ret;

}


// ===== COMPILED SASS (sm_100) =====

	.target	sm_100

	.elftype	@"ET_EXEC"


//--------------------- .note.nv.tkinfo           --------------------------
	.section	.note.nv.tkinfo,"",@"SHT_NOTE"
	.sectionflags	@"SHF_NOTE_NV_TKINFO"
	.tkinfo
        /*0018*/ 	.word	0x00000002
        /*0030*/ 	.string	""
        /*0030*/ 	.string	"ptxas"
        /*0030*/ 	.string	"Cuda compilation tools, release 13.0, V13.0.88"
        /*0030*/ 	.string	"Build cuda_13.0.r13.0/compiler.36424714_0"
        /*0030*/ 	.string	"-arch sm_100 -m 64 "



//--------------------- .note.nv.cuinfo           --------------------------
	.section	.note.nv.cuinfo,"",@"SHT_NOTE"
	.sectionflags	@"SHF_NOTE_NV_CUINFO"
        /*0018*/ 	.short	0x0002
        /*001a*/ 	.short	0x0064
        /*001c*/ 	.short	0x0082
	.zero		2


//--------------------- .nv.info                  --------------------------
	.section	.nv.info,"",@"SHT_CUDA_INFO"
	.align	4


	//----- nvinfo : EIATTR_REGCOUNT
	.align		4
        /*0000*/ 	.byte	0x04, 0x2f
        /*0002*/ 	.short	(.L_1 - .L_0)
	.align		4
.L_0:
        /*0004*/ 	.word	index@(_Z6gpuAddPiS_S_)
        /*0008*/ 	.word	0x00000014


	//----- nvinfo : EIATTR_FRAME_SIZE
	.align		4
.L_1:
        /*000c*/ 	.byte	0x04, 0x11
        /*000e*/ 	.short	(.L_3 - .L_2)
	.align		4
.L_2:
        /*0010*/ 	.word	index@(_Z6gpuAddPiS_S_)
        /*0014*/ 	.word	0x00000000


	//----- nvinfo : EIATTR_MIN_STACK_SIZE
	.align		4
.L_3:
        /*0018*/ 	.byte	0x04, 0x12
        /*001a*/ 	.short	(.L_5 - .L_4)
	.align		4
.L_4:
        /*001c*/ 	.word	index@(_Z6gpuAddPiS_S_)
        /*0020*/ 	.word	0x00000000
.L_5:


//--------------------- .nv.compat                --------------------------
	.section	.nv.compat,"",@"SHT_CUDA_COMPAT_INFO"
	.align	4
        /*0000*/ 	.byte	0x02, 0x09, 0x00, 0x00, 0x02, 0x02, 0x01, 0x00, 0x02, 0x05, 0x05, 0x00, 0x03, 0x07, 0x01, 0x01
        /*0010*/ 	.byte	0x02, 0x03, 0x00, 0x00, 0x02, 0x06, 0x01, 0x00, 0x04, 0x0b, 0x08, 0x00, 0x09, 0x00, 0x00, 0x00
        /*0020*/ 	.byte	0x00, 0x00, 0x00, 0x00


//--------------------- .nv.info._Z6gpuAddPiS_S_  --------------------------
	.section	.nv.info._Z6gpuAddPiS_S_,"",@"SHT_CUDA_INFO"
	.sectionflags	@""
	.align	4


	//----- nvinfo : EIATTR_CUDA_API_VERSION
	.align		4
        /*0000*/ 	.byte	0x04, 0x37
        /*0002*/ 	.short	(.L_7 - .L_6)
.L_6:
        /*0004*/ 	.word	0x00000082


	//----- nvinfo : EIATTR_KPARAM_INFO
	.align		4
.L_7:
        /*0008*/ 	.byte	0x04, 0x17
        /*000a*/ 	.short	(.L_9 - .L_8)
.L_8:
        /*000c*/ 	.word	0x00000000
        /*0010*/ 	.short	0x0002
        /*0012*/ 	.short	0x0010
        /*0014*/ 	.byte	0x00, 0xf5, 0x21, 0x00


	//----- nvinfo : EIATTR_KPARAM_INFO
	.align		4
.L_9:
        /*0018*/ 	.byte	0x04, 0x17
        /*001a*/ 	.short	(.L_11 - .L_10)
.L_10:
        /*001c*/ 	.word	0x00000000
        /*0020*/ 	.short	0x0001
        /*0022*/ 	.short	0x0008
        /*0024*/ 	.byte	0x00, 0xf5, 0x21, 0x00


	//----- nvinfo : EIATTR_KPARAM_INFO
	.align		4
.L_11:
        /*0028*/ 	.byte	0x04, 0x17
        /*002a*/ 	.short	(.L_13 - .L_12)
.L_12:
        /*002c*/ 	.word	0x00000000
        /*0030*/ 	.short	0x0000
        /*0032*/ 	.short	0x0000
        /*0034*/ 	.byte	0x00, 0xf5, 0x21, 0x00


	//----- nvinfo : EIATTR_SPARSE_MMA_MASK
	.align		4
.L_13:
        /*0038*/ 	.byte	0x03, 0x50
        /*003a*/ 	.short	0x0000


	//----- nvinfo : EIATTR_MAXREG_COUNT
	.align		4
        /*003c*/ 	.byte	0x03, 0x1b
        /*003e*/ 	.short	0x00ff


	//----- nvinfo : EIATTR_MERCURY_ISA_VERSION
	.align		4
        /*0040*/ 	.byte	0x03, 0x5f
        /*0042*/ 	.short	0x0101


	//----- nvinfo : EIATTR_VRC_CTA_INIT_COUNT
	.align		4
        /*0044*/ 	.byte	0x02, 0x4a
	.zero		1
	.zero		1


	//----- nvinfo : EIATTR_EXIT_INSTR_OFFSETS
	.align		4
        /*0048*/ 	.byte	0x04, 0x1c
        /*004a*/ 	.short	(.L_15 - .L_14)


	//   ....[0]....
.L_14:
        /*004c*/ 	.word	0x00000060


	//   ....[1]....
        /*0050*/ 	.word	0x00000170


	//----- nvinfo : EIATTR_CRS_STACK_SIZE
	.align		4
.L_15:
        /*0054*/ 	.byte	0x04, 0x1e
        /*0056*/ 	.short	(.L_17 - .L_16)
.L_16:
        /*0058*/ 	.word	0x00000000


	//----- nvinfo : EIATTR_CBANK_PARAM_SIZE
	.align		4
.L_17:
        /*005c*/ 	.byte	0x03, 0x19
        /*005e*/ 	.short	0x0018


	//----- nvinfo : EIATTR_PARAM_CBANK
	.align		4
        /*0060*/ 	.byte	0x04, 0x0a
        /*0062*/ 	.short	(.L_19 - .L_18)
	.align		4
.L_18:
        /*0064*/ 	.word	index@(.nv.constant0._Z6gpuAddPiS_S_)
        /*0068*/ 	.short	0x0380
        /*006a*/ 	.short	0x0018


	//----- nvinfo : EIATTR_SW_WAR
	.align		4
.L_19:
        /*006c*/ 	.byte	0x04, 0x36
        /*006e*/ 	.short	(.L_21 - .L_20)
.L_20:
        /*0070*/ 	.word	0x00000008
.L_21:


//--------------------- .nv.callgraph             --------------------------
	.section	.nv.callgraph,"",@"SHT_CUDA_CALLGRAPH"
	.align	4
	.sectionentsize	8
	.align		4
        /*0000*/ 	.word	0x00000000
	.align		4
        /*0004*/ 	.word	0xffffffff
	.align		4
        /*0008*/ 	.word	0x00000000
	.align		4
        /*000c*/ 	.word	0xfffffffe
	.align		4
        /*0010*/ 	.word	0x00000000
	.align		4
        /*0014*/ 	.word	0xfffffffd
	.align		4
        /*0018*/ 	.word	0x00000000
	.align		4
        /*001c*/ 	.word	0xfffffffc


//--------------------- .text._Z6gpuAddPiS_S_     --------------------------
	.section	.text._Z6gpuAddPiS_S_,"ax",@progbits
	.align	128
        .global         _Z6gpuAddPiS_S_
        .type           _Z6gpuAddPiS_S_,@function
        .size           _Z6gpuAddPiS_S_,(.L_x_2 - _Z6gpuAddPiS_S_)
        .other          _Z6gpuAddPiS_S_,@"STO_CUDA_ENTRY STV_DEFAULT"
_Z6gpuAddPiS_S_:
.text._Z6gpuAddPiS_S_:
[----:B------:R-:W-:Y:S01]  /*0000*/  LDC R1, c[0x0][0x37c] ;  /* 0x0000df00ff017b82 */ /* 0x000fe20000000800 */
[----:B------:R-:W0:Y:S07]  /*0010*/  S2R R0, SR_TID.X ;  /* 0x0000000000007919 */ /* 0x000e2e0000002100 */
[----:B------:R-:W0:Y:S08]  /*0020*/  S2UR UR4, SR_CTAID.X ;  /* 0x00000000000479c3 */ /* 0x000e300000002500 */
[----:B------:R-:W0:Y:S02]  /*0030*/  LDC R15, c[0x0][0x360] ;  /* 0x0000d800ff0f7b82 */ /* 0x000e240000000800 */
[----:B0-----:R-:W-:-:S05]  /*0040*/  IMAD R0, R15, UR4, R0 ;  /* 0x000000040f007c24 */ /* 0x001fca000f8e0200 */
[----:B------:R-:W-:-:S13]  /*0050*/  ISETP.GT.AND P0, PT, R0, 0x4, PT ;  /* 0x000000040000780c */ /* 0x000fda0003f04270 */
[----:B------:R-:W-:Y:S05]  /*0060*/  @P0 EXIT ;  /* 0x000000000000094d */ /* 0x000fea0003800000 */
[----:B------:R-:W0:Y:S01]  /*0070*/  LDC.64 R12, c[0x0][0x390] ;  /* 0x0000e400ff0c7b82 */ /* 0x000e220000000a00 */
[----:B------:R-:W1:Y:S01]  /*0080*/  LDCU UR4, c[0x0][0x370] ;  /* 0x00006e00ff0477ac */ /* 0x000e620008000800 */
[----:B------:R-:W2:Y:S06]  /*0090*/  LDCU.64 UR6, c[0x0][0x358] ;  /* 0x00006b00ff0677ac */ /* 0x000eac0008000a00 */
[----:B------:R-:W3:Y:S08]  /*00a0*/  LDC.64 R8, c[0x0][0x380] ;  /* 0x0000e000ff087b82 */ /* 0x000ef00000000a00 */
[----:B------:R-:W4:Y:S01]  /*00b0*/  LDC.64 R10, c[0x0][0x388] ;  /* 0x0000e200ff0a7b82 */ /* 0x000f220000000a00 */
[----:B-1----:R-:W-:-:S07]  /*00c0*/  IMAD R15, R15, UR4, RZ ;  /* 0x000000040f0f7c24 */ /* 0x002fce000f8e02ff */
.L_x_0:
[----:B---3--:R-:W-:-:S04]  /*00d0*/  IMAD.WIDE R2, R0, 0x4, R8 ;  /* 0x0000000400027825 */ /* 0x008fc800078e0208 */
[C---:B----4-:R-:W-:Y:S02]  /*00e0*/  IMAD.WIDE R4, R0.reuse, 0x4, R10 ;  /* 0x0000000400047825 */ /* 0x050fe400078e020a */
[----:B--2---:R-:W2:Y:S04]  /*00f0*/  LDG.E R2, desc[UR6][R2.64] ;  /* 0x0000000602027981 */ /* 0x004ea8000c1e1900 */
[----:B------:R-:W2:Y:S01]  /*0100*/  LDG.E R5, desc[UR6][R4.64] ;  /* 0x0000000604057981 */ /* 0x000ea2000c1e1900 */
[----:B01----:R-:W-:Y:S01]  /*0110*/  IMAD.WIDE R6, R0, 0x4, R12 ;  /* 0x0000000400067825 */ /* 0x003fe200078e020c */
[----:B------:R-:W-:-:S04]  /*0120*/  IADD3 R0, PT, PT, R15, R0, RZ ;  /* 0x000000000f007210 */ /* 0x000fc80007ffe0ff */
[----:B------:R-:W-:Y:S02]  /*0130*/  ISETP.GE.AND P0, PT, R0, 0x5, PT ;  /* 0x000000050000780c */ /* 0x000fe40003f06270 */
[----:B--2---:R-:W-:-:S05]  /*0140*/  IADD3 R17, PT, PT, R2, R5, RZ ;  /* 0x0000000502117210 */ /* 0x004fca0007ffe0ff */
[----:B------:R1:W-:Y:S06]  /*0150*/  STG.E desc[UR6][R6.64], R17 ;  /* 0x0000001106007986 */ /* 0x0003ec000c101906 */
[----:B------:R-:W-:Y:S05]  /*0160*/  @!P0 BRA `(.L_x_0) ;  /* 0xfffffffc00d88947 */ /* 0x000fea000383ffff */
[----:B------:R-:W-:Y:S05]  /*0170*/  EXIT ;  /* 0x000000000000794d */ /* 0x000fea0003800000 */
.L_x_1:
[----:B------:R-:W-:-:S00]  /*0180*/  BRA `(.L_x_1) ;  /* 0xfffffffc00fc7947 */ /* 0x000fc0000383ffff */
[----:B------:R-:W-:-:S00]  /*0190*/  NOP ;  /* 0x0000000000007918 */ /* 0x000fc00000000000 */
        /* <DEDUP_REMOVED lines=14> */
.L_x_2:


//--------------------- .nv.shared.reserved.0     --------------------------
	.section	.nv.shared.reserved.0,"aw",@nobits
	.weak		__nv_reservedSMEM_offset_0_alias
	.size		__nv_reservedSMEM_offset_0_alias, 0, 64
	.other		__nv_reservedSMEM_offset_0_alias,@"STO_CUDA_RESERVED_SHARED STV_DEFAULT"
__nv_reservedSMEM_offset_0_alias:
	.zero		0
	.zero		64


//--------------------- .nv.constant0._Z6gpuAddPiS_S_ --------------------------
	.section	.nv.constant0._Z6gpuAddPiS_S_,"a",@progbits
	.sectionflags	@""
	.align	4
.nv.constant0._Z6gpuAddPiS_S_:
	.zero		920


//--------------------- SYMBOLS --------------------------

	.type		.nv.reservedSmem.offset0,@object
	.size		.nv.reservedSmem.offset0,0x4
